//
// Generated by NVIDIA NVVM Compiler
//
// Compiler Build ID: CL-36424714
// Cuda compilation tools, release 13.0, V13.0.88
// Based on NVVM 20.0.0
//

.version 9.0
.target sm_100
.address_size 64

	// .globl	_Z10vector_sumPii
.global .align 4 .u32 res;
// _ZZ10vector_sumPiiE3buf has been demoted

.visible .entry _Z10vector_sumPii(
	.param .u64 .ptr .align 1 _Z10vector_sumPii_param_0,
	.param .u32 _Z10vector_sumPii_param_1
)
{
	.reg .pred 	%p<20>;
	.reg .b32 	%r<88>;
	.reg .b64 	%rd<11>;
	// demoted variable
	.shared .align 4 .b8 _ZZ10vector_sumPiiE3buf[128];
	ld.param.u64 	%rd2, [_Z10vector_sumPii_param_0];
	ld.param.u32 	%r28, [_Z10vector_sumPii_param_1];
	cvta.to.global.u64 	%rd1, %rd2;
	mov.u32 	%r1, %tid.x;
	mov.u32 	%r30, %ntid.x;
	mov.u32 	%r31, %ctaid.x;
	mad.lo.s32 	%r82, %r30, %r31, %r1;
	mov.u32 	%r32, %nctaid.x;
	mul.lo.s32 	%r3, %r32, %r30;
	setp.ge.s32 	%p1, %r82, %r28;
	mov.b32 	%r87, 0;
	@%p1 bra 	$L__BB0_7;
	add.s32 	%r35, %r82, %r3;
	max.s32 	%r36, %r28, %r35;
	setp.lt.s32 	%p2, %r35, %r28;
	selp.u32 	%r37, 1, 0, %p2;
	add.s32 	%r38, %r35, %r37;
	sub.s32 	%r39, %r36, %r38;
	div.u32 	%r40, %r39, %r3;
	add.s32 	%r41, %r40, %r37;
	add.s32 	%r4, %r41, 1;
	and.b32  	%r5, %r4, 3;
	setp.lt.u32 	%p3, %r41, 3;
	mov.b32 	%r87, 0;
	@%p3 bra 	$L__BB0_4;
	and.b32  	%r43, %r4, -4;
	shl.b32 	%r6, %r3, 2;
	neg.s32 	%r78, %r43;
	mov.b32 	%r87, 0;
	mul.wide.s32 	%rd5, %r3, 4;
$L__BB0_3:
	mul.wide.s32 	%rd3, %r82, 4;
	add.s64 	%rd4, %rd1, %rd3;
	ld.global.u32 	%r44, [%rd4];
	add.s32 	%r45, %r44, %r87;
	add.s64 	%rd6, %rd4, %rd5;
	ld.global.u32 	%r46, [%rd6];
	add.s32 	%r47, %r46, %r45;
	add.s64 	%rd7, %rd6, %rd5;
	ld.global.u32 	%r48, [%rd7];
	add.s32 	%r49, %r48, %r47;
	add.s64 	%rd8, %rd7, %rd5;
	ld.global.u32 	%r50, [%rd8];
	add.s32 	%r87, %r50, %r49;
	add.s32 	%r82, %r82, %r6;
	add.s32 	%r78, %r78, 4;
	setp.ne.s32 	%p4, %r78, 0;
	@%p4 bra 	$L__BB0_3;
$L__BB0_4:
	setp.eq.s32 	%p5, %r5, 0;
	@%p5 bra 	$L__BB0_7;
	neg.s32 	%r84, %r5;
$L__BB0_6:
	.pragma "nounroll";
	mul.wide.s32 	%rd9, %r82, 4;
	add.s64 	%rd10, %rd1, %rd9;
	ld.global.u32 	%r51, [%rd10];
	add.s32 	%r87, %r51, %r87;
	add.s32 	%r82, %r82, %r3;
	add.s32 	%r84, %r84, 1;
	setp.ne.s32 	%p6, %r84, 0;
	@%p6 bra 	$L__BB0_6;
$L__BB0_7:
	and.b32  	%r25, %r1, 31;
	shfl.sync.down.b32	%r52|%p7, %r87, 16, 31, -1;
	add.s32 	%r53, %r52, %r87;
	shfl.sync.down.b32	%r54|%p8, %r53, 8, 31, -1;
	add.s32 	%r55, %r54, %r53;
	shfl.sync.down.b32	%r56|%p9, %r55, 4, 31, -1;
	add.s32 	%r57, %r56, %r55;
	shfl.sync.down.b32	%r58|%p10, %r57, 2, 31, -1;
	add.s32 	%r59, %r58, %r57;
	shfl.sync.down.b32	%r60|%p11, %r59, 1, 31, -1;
	add.s32 	%r26, %r60, %r59;
	setp.ne.s32 	%p12, %r25, 0;
	@%p12 bra 	$L__BB0_9;
	shr.u32 	%r61, %r1, 3;
	mov.u32 	%r62, _ZZ10vector_sumPiiE3buf;
	add.s32 	%r63, %r62, %r61;
	st.shared.u32 	[%r63], %r26;
$L__BB0_9:
	bar.sync 	0;
	setp.gt.u32 	%p13, %r1, 31;
	@%p13 bra 	$L__BB0_12;
	setp.ne.s32 	%p14, %r25, 0;
	shl.b32 	%r64, %r25, 2;
	mov.u32 	%r65, _ZZ10vector_sumPiiE3buf;
	add.s32 	%r66, %r65, %r64;
	ld.shared.u32 	%r67, [%r66];
	shfl.sync.down.b32	%r68|%p15, %r67, 16, 31, -1;
	add.s32 	%r69, %r68, %r67;
	shfl.sync.down.b32	%r70|%p16, %r69, 8, 31, -1;
	add.s32 	%r71, %r70, %r69;
	shfl.sync.down.b32	%r72|%p17, %r71, 4, 31, -1;
	add.s32 	%r73, %r72, %r71;
	shfl.sync.down.b32	%r74|%p18, %r73, 2, 31, -1;
	add.s32 	%r75, %r74, %r73;
	shfl.sync.down.b32	%r76|%p19, %r75, 1, 31, -1;
	add.s32 	%r27, %r76, %r75;
	@%p14 bra 	$L__BB0_12;
	atom.global.add.u32 	%r77, [res], %r27;
$L__BB0_12:
	ret;

}


// ===== COMPILED SASS (sm_100) =====

	.target	sm_100

	.elftype	@"ET_EXEC"


//--------------------- .note.nv.tkinfo           --------------------------
	.section	.note.nv.tkinfo,"",@"SHT_NOTE"
	.sectionflags	@"SHF_NOTE_NV_TKINFO"
	.tkinfo
        /*0018*/ 	.word	0x00000002
        /*0030*/ 	.string	""
        /*0030*/ 	.string	"ptxas"
        /*0030*/ 	.string	"Cuda compilation tools, release 13.0, V13.0.88"
        /*0030*/ 	.string	"Build cuda_13.0.r13.0/compiler.36424714_0"
        /*0030*/ 	.string	"-arch sm_100 -m 64 "



//--------------------- .note.nv.cuinfo           --------------------------
	.section	.note.nv.cuinfo,"",@"SHT_NOTE"
	.sectionflags	@"SHF_NOTE_NV_CUINFO"
        /*0018*/ 	.short	0x0002
        /*001a*/ 	.short	0x0064
        /*001c*/ 	.short	0x0082
	.zero		2


//--------------------- .nv.info                  --------------------------
	.section	.nv.info,"",@"SHT_CUDA_INFO"
	.align	4


	//----- nvinfo : EIATTR_REGCOUNT
	.align		4
        /*0000*/ 	.byte	0x04, 0x2f
        /*0002*/ 	.short	(.L_2 - .L_1)
	.align		4
.L_1:
        /*0004*/ 	.word	index@(_Z10vector_sumPii)
        /*0008*/ 	.word	0x00000020


	//----- nvinfo : EIATTR_FRAME_SIZE
	.align		4
.L_2:
        /*000c*/ 	.byte	0x04, 0x11
        /*000e*/ 	.short	(.L_4 - .L_3)
	.align		4
.L_3:
        /*0010*/ 	.word	index@(_Z10vector_sumPii)
        /*0014*/ 	.word	0x00000000


	//----- nvinfo : EIATTR_MIN_STACK_SIZE
	.align		4
.L_4:
        /*0018*/ 	.byte	0x04, 0x12
        /*001a*/ 	.short	(.L_6 - .L_5)
	.align		4
.L_5:
        /*001c*/ 	.word	index@(_Z10vector_sumPii)
        /*0020*/ 	.word	0x00000000
.L_6:


//--------------------- .nv.compat                --------------------------
	.section	.nv.compat,"",@"SHT_CUDA_COMPAT_INFO"
	.align	4
        /*0000*/ 	.byte	0x02, 0x09, 0x00, 0x00, 0x02, 0x02, 0x01, 0x00, 0x02, 0x05, 0x05, 0x00, 0x03, 0x07, 0x01, 0x01
        /*0010*/ 	.byte	0x02, 0x03, 0x00, 0x00, 0x02, 0x06, 0x01, 0x00, 0x04, 0x0b, 0x08, 0x00, 0x09, 0x00, 0x00, 0x00
        /*0020*/ 	.byte	0x00, 0x00, 0x00, 0x00


//--------------------- .nv.info._Z10vector_sumPii --------------------------
	.section	.nv.info._Z10vector_sumPii,"",@"SHT_CUDA_INFO"
	.sectionflags	@""
	.align	4


	//----- nvinfo : EIATTR_CUDA_API_VERSION
	.align		4
        /*0000*/ 	.byte	0x04, 0x37
        /*0002*/ 	.short	(.L_8 - .L_7)
.L_7:
        /*0004*/ 	.word	0x00000082


	//----- nvinfo : EIATTR_KPARAM_INFO
	.align		4
.L_8:
        /*0008*/ 	.byte	0x04, 0x17
        /*000a*/ 	.short	(.L_10 - .L_9)
.L_9:
        /*000c*/ 	.word	0x00000000
        /*0010*/ 	.short	0x0001
        /*0012*/ 	.short	0x0008
        /*0014*/ 	.byte	0x00, 0xf0, 0x11, 0x00


	//----- nvinfo : EIATTR_KPARAM_INFO
	.align		4
.L_10:
        /*0018*/ 	.byte	0x04, 0x17
        /*001a*/ 	.short	(.L_12 - .L_11)
.L_11:
        /*001c*/ 	.word	0x00000000
        /*0020*/ 	.short	0x0000
        /*0022*/ 	.short	0x0000
        /*0024*/ 	.byte	0x00, 0xf5, 0x21, 0x00


	//----- nvinfo : EIATTR_SPARSE_MMA_MASK
	.align		4
.L_12:
        /*0028*/ 	.byte	0x03, 0x50
        /*002a*/ 	.short	0x0000


	//----- nvinfo : EIATTR_MAXREG_COUNT
	.align		4
        /*002c*/ 	.byte	0x03, 0x1b
        /*002e*/ 	.short	0x00ff


	//----- nvinfo : EIATTR_NUM_BARRIERS
	.align		4
        /*0030*/ 	.byte	0x02, 0x4c
        /*0032*/ 	.byte	0x01
	.zero		1


	//----- nvinfo : EIATTR_MERCURY_ISA_VERSION
	.align		4
        /*0034*/ 	.byte	0x03, 0x5f
        /*0036*/ 	.short	0x0101


	//----- nvinfo : EIATTR_INT_WARP_WIDE_INSTR_OFFSETS
	.align		4
        /*0038*/ 	.byte	0x04, 0x31
        /*003a*/ 	.short	(.L_14 - .L_13)


	//   ....[0]....
.L_13:
        /*003c*/ 	.word	0x00000cc0


	//   ....[1]....
        /*0040*/ 	.word	0x00000cd0


	//----- nvinfo : EIATTR_COOP_GROUP_MASK_REGIDS
	.align		4
.L_14:
        /*0044*/ 	.byte	0x04, 0x29
        /*0046*/ 	.short	(.L_16 - .L_15)


	//   ....[0]....
.L_15:
        /*0048*/ 	.word	0xffffffff


	//   ....[1]....
        /*004c*/ 	.word	0xffffffff


	//   ....[2]....
        /*0050*/ 	.word	0xffffffff


	//   ....[3]....
        /*0054*/ 	.word	0xffffffff


	//   ....[4]....
        /*0058*/ 	.word	0xffffffff


	//   ....[5]....
        /*005c*/ 	.word	0xffffffff


	//   ....[6]....
        /*0060*/ 	.word	0xffffffff


	//   ....[7]....
        /*0064*/ 	.word	0xffffffff


	//   ....[8]....
        /*0068*/ 	.word	0xffffffff


	//   ....[9]....
        /*006c*/ 	.word	0xffffffff


	//----- nvinfo : EIATTR_COOP_GROUP_INSTR_OFFSETS
	.align		4
.L_16:
        /*0070*/ 	.byte	0x04, 0x28
        /*0072*/ 	.short	(.L_18 - .L_17)


	//   ....[0]....
.L_17:
        /*0074*/ 	.word	0x00000a60


	//   ....[1]....
        /*0078*/ 	.word	0x00000a90


	//   ....[2]....
        /*007c*/ 	.word	0x00000ac0


	//   ....[3]....
        /*0080*/ 	.word	0x00000b00


	//   ....[4]....
        /*0084*/ 	.word	0x00000b40


	//   ....[5]....
        /*0088*/ 	.word	0x00000bf0


	//   ....[6]....
        /*008c*/ 	.word	0x00000c10


	//   ....[7]....
        /*0090*/ 	.word	0x00000c30


	//   ....[8]....
        /*0094*/ 	.word	0x00000c50


	//   ....[9]....
        /*0098*/ 	.word	0x00000c70


	//----- nvinfo : EIATTR_VRC_CTA_INIT_COUNT
	.align		4
.L_18:
        /*009c*/ 	.byte	0x02, 0x4a
	.zero		1
	.zero		1


	//----- nvinfo : EIATTR_EXIT_INSTR_OFFSETS
	.align		4
        /*00a0*/ 	.byte	0x04, 0x1c
        /*00a2*/ 	.short	(.L_20 - .L_19)


	//   ....[0]....
.L_19:
        /*00a4*/ 	.word	0x00000b80


	//   ....[1]....
        /*00a8*/ 	.word	0x00000c80


	//   ....[2]....
        /*00ac*/ 	.word	0x00000d20


	//----- nvinfo : EIATTR_CRS_STACK_SIZE
	.align		4
.L_20:
        /*00b0*/ 	.byte	0x04, 0x1e
        /*00b2*/ 	.short	(.L_22 - .L_21)
.L_21:
        /*00b4*/ 	.word	0x00000000


	//----- nvinfo : EIATTR_CBANK_PARAM_SIZE
	.align		4
.L_22:
        /*00b8*/ 	.byte	0x03, 0x19
        /*00ba*/ 	.short	0x000c


	//----- nvinfo : EIATTR_PARAM_CBANK
	.align		4
        /*00bc*/ 	.byte	0x04, 0x0a
        /*00be*/ 	.short	(.L_24 - .L_23)
	.align		4
.L_23:
        /*00c0*/ 	.word	index@(.nv.constant0._Z10vector_sumPii)
        /*00c4*/ 	.short	0x0380
        /*00c6*/ 	.short	0x000c


	//----- nvinfo : EIATTR_SW_WAR
	.align		4
.L_24:
        /*00c8*/ 	.byte	0x04, 0x36
        /*00ca*/ 	.short	(.L_26 - .L_25)
.L_25:
        /*00cc*/ 	.word	0x00000008
.L_26:


//--------------------- .nv.callgraph             --------------------------
	.section	.nv.callgraph,"",@"SHT_CUDA_CALLGRAPH"
	.align	4
	.sectionentsize	8
	.align		4
        /*0000*/ 	.word	0x00000000
	.align		4
        /*0004*/ 	.word	0xffffffff
	.align		4
        /*0008*/ 	.word	0x00000000
	.align		4
        /*000c*/ 	.word	0xfffffffe
	.align		4
        /*0010*/ 	.word	0x00000000
	.align		4
        /*0014*/ 	.word	0xfffffffd
	.align		4
        /*0018*/ 	.word	0x00000000
	.align		4
        /*001c*/ 	.word	0xfffffffc


//--------------------- .nv.constant4             --------------------------
	.section	.nv.constant4,"a",@progbits
	.align	8
	.align		8
.nv.constant4:
        /*0000*/ 	.dword	res


//--------------------- .text._Z10vector_sumPii   --------------------------
	.section	.text._Z10vector_sumPii,"ax",@progbits
	.align	128
        .global         _Z10vector_sumPii
        .type           _Z10vector_sumPii,@function
        .size           _Z10vector_sumPii,(.L_x_13 - _Z10vector_sumPii)
        .other          _Z10vector_sumPii,@"STO_CUDA_ENTRY STV_DEFAULT"
_Z10vector_sumPii:
.text._Z10vector_sumPii:
[----:B------:R-:W-:Y:S01]  /*0000*/  LDC R1, c[0x0][0x37c] ;  /* 0x0000df00ff017b82 */ /* 0x000fe20000000800 */
[----:B------:R-:W0:Y:S01]  /*0010*/  S2R R0, SR_TID.X ;  /* 0x0000000000007919 */ /* 0x000e220000002100 */
[----:B------:R-:W0:Y:S06]  /*0020*/  LDCU UR4, c[0x0][0x360] ;  /* 0x00006c00ff0477ac */ /* 0x000e2c0008000800 */
[----:B------:R-:W1:Y:S01]  /*0030*/  LDC R2, c[0x0][0x370] ;  /* 0x0000dc00ff027b82 */ /* 0x000e620000000800 */
[----:B------:R-:W-:Y:S01]  /*0040*/  BSSY.RECONVERGENT B2, `(.L_x_0) ;  /* 0x00000a0000027945 */ /* 0x000fe20003800200 */
[----:B------:R-:W0:Y:S01]  /*0050*/  S2R R3, SR_CTAID.X ;  /* 0x0000000000037919 */ /* 0x000e220000002500 */
[----:B------:R-:W2:Y:S01]  /*0060*/  LDCU UR5, c[0x0][0x388] ;  /* 0x00007100ff0577ac */ /* 0x000ea20008000800 */
[----:B------:R-:W-:Y:S01]  /*0070*/  IMAD.MOV.U32 R6, RZ, RZ, RZ ;  /* 0x000000ffff067224 */ /* 0x000fe200078e00ff */
[----:B------:R-:W3:Y:S01]  /*0080*/  LDCU.64 UR6, c[0x0][0x358] ;  /* 0x00006b00ff0677ac */ /* 0x000ee20008000a00 */
[----:B0-----:R-:W-:-:S02]  /*0090*/  IMAD R4, R3, UR4, R0 ;  /* 0x0000000403047c24 */ /* 0x001fc4000f8e0200 */
[----:B-1----:R-:W-:-:S03]  /*00a0*/  IMAD R3, R2, UR4, RZ ;  /* 0x0000000402037c24 */ /* 0x002fc6000f8e02ff */
[----:B--2---:R-:W-:-:S13]  /*00b0*/  ISETP.GE.AND P0, PT, R4, UR5, PT ;  /* 0x0000000504007c0c */ /* 0x004fda000bf06270 */
[----:B---3--:R-:W-:Y:S05]  /*00c0*/  @P0 BRA `(.L_x_1) ;  /* 0x00000008005c0947 */ /* 0x008fea0003800000 */
[----:B------:R-:W0:Y:S01]  /*00d0*/  I2F.U32.RP R9, R3 ;  /* 0x0000000300097306 */ /* 0x000e220000209000 */
[C---:B------:R-:W-:Y:S01]  /*00e0*/  IMAD.IADD R2, R3.reuse, 0x1, R4 ;  /* 0x0000000103027824 */ /* 0x040fe200078e0204 */
[----:B------:R-:W-:Y:S01]  /*00f0*/  IADD3 R11, PT, PT, RZ, -R3, RZ ;  /* 0x80000003ff0b7210 */ /* 0x000fe20007ffe0ff */
[----:B------:R-:W-:Y:S01]  /*0100*/  BSSY.RECONVERGENT B1, `(.L_x_2) ;  /* 0x0000088000017945 */ /* 0x000fe20003800200 */
[----:B------:R-:W-:Y:S02]  /*0110*/  ISETP.NE.U32.AND P2, PT, R3, RZ, PT ;  /* 0x000000ff0300720c */ /* 0x000fe40003f45070 */
[C---:B------:R-:W-:Y:S02]  /*0120*/  ISETP.GE.AND P0, PT, R2.reuse, UR5, PT ;  /* 0x0000000502007c0c */ /* 0x040fe4000bf06270 */
[----:B------:R-:W-:Y:S02]  /*0130*/  VIMNMX R5, PT, PT, R2, UR5, !PT ;  /* 0x0000000502057c48 */ /* 0x000fe4000ffe0100 */
[----:B------:R-:W-:-:S04]  /*0140*/  SEL R8, RZ, 0x1, P0 ;  /* 0x00000001ff087807 */ /* 0x000fc80000000000 */
[----:B------:R-:W-:Y:S01]  /*0150*/  IADD3 R2, PT, PT, R5, -R2, -R8 ;  /* 0x8000000205027210 */ /* 0x000fe20007ffe808 */
[----:B0-----:R-:W0:Y:S02]  /*0160*/  MUFU.RCP R9, R9 ;  /* 0x0000000900097308 */ /* 0x001e240000001000 */
[----:B0-----:R-:W-:-:S06]  /*0170*/  VIADD R6, R9, 0xffffffe ;  /* 0x0ffffffe09067836 */ /* 0x001fcc0000000000 */
[----:B------:R0:W1:Y:S02]  /*0180*/  F2I.FTZ.U32.TRUNC.NTZ R7, R6 ;  /* 0x0000000600077305 */ /* 0x000064000021f000 */
[----:B0-----:R-:W-:Y:S02]  /*0190*/  IMAD.MOV.U32 R6, RZ, RZ, RZ ;  /* 0x000000ffff067224 */ /* 0x001fe400078e00ff */
[----:B-1----:R-:W-:-:S04]  /*01a0*/  IMAD R11, R11, R7, RZ ;  /* 0x000000070b0b7224 */ /* 0x002fc800078e02ff */
[----:B------:R-:W-:-:S06]  /*01b0*/  IMAD.HI.U32 R7, R7, R11, R6 ;  /* 0x0000000b07077227 */ /* 0x000fcc00078e0006 */
[----:B------:R-:W-:-:S05]  /*01c0*/  IMAD.HI.U32 R7, R7, R2, RZ ;  /* 0x0000000207077227 */ /* 0x000fca00078e00ff */
[----:B------:R-:W-:-:S05]  /*01d0*/  IADD3 R5, PT, PT, -R7, RZ, RZ ;  /* 0x000000ff07057210 */ /* 0x000fca0007ffe1ff */
[----:B------:R-:W-:-:S05]  /*01e0*/  IMAD R2, R3, R5, R2 ;  /* 0x0000000503027224 */ /* 0x000fca00078e0202 */
[----:B------:R-:W-:-:S13]  /*01f0*/  ISETP.GE.U32.AND P0, PT, R2, R3, PT ;  /* 0x000000030200720c */ /* 0x000fda0003f06070 */
[----:B------:R-:W-:Y:S02]  /*0200*/  @P0 IMAD.IADD R2, R2, 0x1, -R3 ;  /* 0x0000000102020824 */ /* 0x000fe400078e0a03 */
[----:B------:R-:W-:-:S03]  /*0210*/  @P0 VIADD R7, R7, 0x1 ;  /* 0x0000000107070836 */ /* 0x000fc60000000000 */
[----:B------:R-:W-:-:S13]  /*0220*/  ISETP.GE.U32.AND P1, PT, R2, R3, PT ;  /* 0x000000030200720c */ /* 0x000fda0003f26070 */
[----:B------:R-:W-:Y:S02]  /*0230*/  @P1 IADD3 R7, PT, PT, R7, 0x1, RZ ;  /* 0x0000000107071810 */ /* 0x000fe40007ffe0ff */
[----:B------:R-:W-:-:S05]  /*0240*/  @!P2 LOP3.LUT R7, RZ, R3, RZ, 0x33, !PT ;  /* 0x00000003ff07a212 */ /* 0x000fca00078e33ff */
[----:B------:R-:W-:-:S04]  /*0250*/  IMAD.IADD R7, R8, 0x1, R7 ;  /* 0x0000000108077824 */ /* 0x000fc800078e0207 */
[C---:B------:R-:W-:Y:S01]  /*0260*/  VIADD R2, R7.reuse, 0x1 ;  /* 0x0000000107027836 */ /* 0x040fe20000000000 */
[----:B------:R-:W-:-:S04]  /*0270*/  ISETP.GE.U32.AND P0, PT, R7, 0x3, PT ;  /* 0x000000030700780c */ /* 0x000fc80003f06070 */
[----:B------:R-:W-:-:S09]  /*0280*/  LOP3.LUT R5, R2, 0x3, RZ, 0xc0, !PT ;  /* 0x0000000302057812 */ /* 0x000fd200078ec0ff */
[----:B------:R-:W-:Y:S05]  /*0290*/  @!P0 BRA `(.L_x_3) ;  /* 0x0000000400b88947 */ /* 0x000fea0003800000 */
[----:B------:R-:W-:Y:S01]  /*02a0*/  LOP3.LUT R2, R2, 0xfffffffc, RZ, 0xc0, !PT ;  /* 0xfffffffc02027812 */ /* 0x000fe200078ec0ff */
[----:B------:R-:W-:Y:S01]  /*02b0*/  BSSY.RELIABLE B0, `(.L_x_4) ;  /* 0x000005d000007945 */ /* 0x000fe20003800100 */
[----:B------:R-:W-:Y:S02]  /*02c0*/  IMAD.MOV.U32 R6, RZ, RZ, RZ ;  /* 0x000000ffff067224 */ /* 0x000fe400078e00ff */
[----:B------:R-:W-:-:S04]  /*02d0*/  IADD3 R2, PT, PT, -R2, RZ, RZ ;  /* 0x000000ff02027210 */ /* 0x000fc80007ffe1ff */
[----:B------:R-:W-:-:S13]  /*02e0*/  ISETP.GE.AND P0, PT, R2, RZ, PT ;  /* 0x000000ff0200720c */ /* 0x000fda0003f06270 */
[----:B------:R-:W-:Y:S05]  /*02f0*/  @P0 BRA `(.L_x_5) ;  /* 0x0000000400600947 */ /* 0x000fea0003800000 */
[----:B------:R-:W-:Y:S01]  /*0300*/  IMAD.MOV R7, RZ, RZ, -R2 ;  /* 0x000000ffff077224 */ /* 0x000fe200078e0a02 */
[----:B------:R-:W-:Y:S01]  /*0310*/  BSSY.RECONVERGENT B3, `(.L_x_6) ;  /* 0x0000035000037945 */ /* 0x000fe20003800200 */
[----:B------:R-:W-:-:S03]  /*0320*/  PLOP3.LUT P0, PT, PT, PT, PT, 0x80, 0x8 ;  /* 0x000000000008781c */ /* 0x000fc60003f0f070 */
[----:B------:R-:W-:-:S13]  /*0330*/  ISETP.GT.AND P1, PT, R7, 0xc, PT ;  /* 0x0000000c0700780c */ /* 0x000fda0003f24270 */
[----:B------:R-:W-:Y:S05]  /*0340*/  @!P1 BRA `(.L_x_7) ;  /* 0x0000000000c49947 */ /* 0x000fea0003800000 */
[----:B------:R-:W-:-:S13]  /*0350*/  PLOP3.LUT P0, PT, PT, PT, PT, 0x8, 0x80 ;  /* 0x000000000080781c */ /* 0x000fda0003f0e170 */
.L_x_8:
[----:B------:R-:W0:Y:S02]  /*0360*/  LDC.64 R18, c[0x0][0x380] ;  /* 0x0000e000ff127b82 */ /* 0x000e240000000a00 */
[----:B0-----:R-:W-:Y:S01]  /*0370*/  IMAD.WIDE R24, R4, 0x4, R18 ;  /* 0x0000000404187825 */ /* 0x001fe200078e0212 */
[----:B------:R-:W-:-:S04]  /*0380*/  LEA R4, R3, R4, 0x2 ;  /* 0x0000000403047211 */ /* 0x000fc800078e10ff */
[----:B------:R-:W2:Y:S01]  /*0390*/  LDG.E R7, desc[UR6][R24.64] ;  /* 0x0000000618077981 */ /* 0x000ea2000c1e1900 */
[----:B------:R-:W-:-:S04]  /*03a0*/  IMAD.WIDE R28, R3, 0x4, R24 ;  /* 0x00000004031c7825 */ /* 0x000fc800078e0218 */
[----:B------:R-:W-:Y:S01]  /*03b0*/  IMAD.WIDE R8, R4, 0x4, R18 ;  /* 0x0000000404087825 */ /* 0x000fe200078e0212 */
[----:B------:R-:W2:Y:S03]  /*03c0*/  LDG.E R22, desc[UR6][R28.64] ;  /* 0x000000061c167981 */ /* 0x000ea6000c1e1900 */
[----:B------:R-:W-:-:S04]  /*03d0*/  IMAD.WIDE R16, R3, 0x4, R28 ;  /* 0x0000000403107825 */ /* 0x000fc800078e021c */
[C---:B------:R-:W-:Y:S01]  /*03e0*/  IMAD R4, R3.reuse, 0x4, R4 ;  /* 0x0000000403047824 */ /* 0x040fe200078e0204 */
[----:B------:R0:W3:Y:S01]  /*03f0*/  LDG.E R23, desc[UR6][R16.64] ;  /* 0x0000000610177981 */ /* 0x0000e2000c1e1900 */
[----:B------:R-:W-:-:S04]  /*0400*/  IMAD.WIDE R14, R3, 0x4, R8 ;  /* 0x00000004030e7825 */ /* 0x000fc800078e0208 */
[----:B------:R-:W-:-:S04]  /*0410*/  IMAD.WIDE R10, R4, 0x4, R18 ;  /* 0x00000004040a7825 */ /* 0x000fc800078e0212 */
[----:B------:R-:W-:-:S04]  /*0420*/  IMAD.WIDE R26, R3, 0x4, R16 ;  /* 0x00000004031a7825 */ /* 0x000fc800078e0210 */
[C---:B------:R-:W-:Y:S02]  /*0430*/  IMAD R4, R3.reuse, 0x4, R4 ;  /* 0x0000000403047824 */ /* 0x040fe400078e0204 */
[C---:B------:R-:W-:Y:S01]  /*0440*/  IMAD.WIDE R12, R3.reuse, 0x4, R14 ;  /* 0x00000004030c7825 */ /* 0x040fe200078e020e */
[----:B------:R-:W3:Y:S03]  /*0450*/  LDG.E R26, desc[UR6][R26.64] ;  /* 0x000000061a1a7981 */ /* 0x000ee6000c1e1900 */
[C---:B0-----:R-:W-:Y:S01]  /*0460*/  IMAD.WIDE R16, R3.reuse, 0x4, R10 ;  /* 0x0000000403107825 */ /* 0x041fe200078e020a */
[----:B------:R-:W4:Y:S03]  /*0470*/  LDG.E R14, desc[UR6][R14.64] ;  /* 0x000000060e0e7981 */ /* 0x000f26000c1e1900 */
[----:B------:R-:W-:Y:S01]  /*0480*/  IMAD.WIDE R18, R4, 0x4, R18 ;  /* 0x0000000404127825 */ /* 0x000fe200078e0212 */
[----:B------:R0:W4:Y:S03]  /*0490*/  LDG.E R27, desc[UR6][R8.64] ;  /* 0x00000006081b7981 */ /* 0x000126000c1e1900 */
[----:B------:R-:W-:-:S02]  /*04a0*/  IMAD.WIDE R20, R3, 0x4, R12 ;  /* 0x0000000403147825 */ /* 0x000fc400078e020c */
[----:B------:R-:W5:Y:S02]  /*04b0*/  LDG.E R12, desc[UR6][R12.64] ;  /* 0x000000060c0c7981 */ /* 0x000f64000c1e1900 */
[C---:B------:R-:W-:Y:S02]  /*04c0*/  IMAD.WIDE R24, R3.reuse, 0x4, R16 ;  /* 0x0000000403187825 */ /* 0x040fe400078e0210 */
[----:B------:R-:W5:Y:S02]  /*04d0*/  LDG.E R21, desc[UR6][R20.64] ;  /* 0x0000000614157981 */ /* 0x000f64000c1e1900 */
[C---:B------:R-:W-:Y:S02]  /*04e0*/  IMAD.WIDE R28, R3.reuse, 0x4, R18 ;  /* 0x00000004031c7825 */ /* 0x040fe400078e0212 */
[----:B------:R-:W5:Y:S02]  /*04f0*/  LDG.E R16, desc[UR6][R16.64] ;  /* 0x0000000610107981 */ /* 0x000f64000c1e1900 */
[----:B0-----:R-:W-:-:S02]  /*0500*/  IMAD.WIDE R8, R3, 0x4, R24 ;  /* 0x0000000403087825 */ /* 0x001fc400078e0218 */
[----:B------:R0:W5:Y:S04]  /*0510*/  LDG.E R13, desc[UR6][R10.64] ;  /* 0x000000060a0d7981 */ /* 0x000168000c1e1900 */
[----:B------:R-:W5:Y:S04]  /*0520*/  LDG.E R24, desc[UR6][R24.64] ;  /* 0x0000000618187981 */ /* 0x000f68000c1e1900 */
[----:B------:R1:W5:Y:S01]  /*0530*/  LDG.E R15, desc[UR6][R8.64] ;  /* 0x00000006080f7981 */ /* 0x000362000c1e1900 */
[----:B0-----:R-:W-:-:S03]  /*0540*/  IMAD.WIDE R10, R3, 0x4, R28 ;  /* 0x00000004030a7825 */ /* 0x001fc600078e021c */
[----:B------:R-:W5:Y:S04]  /*0550*/  LDG.E R18, desc[UR6][R18.64] ;  /* 0x0000000612127981 */ /* 0x000f68000c1e1900 */
[----:B------:R-:W5:Y:S01]  /*0560*/  LDG.E R29, desc[UR6][R28.64] ;  /* 0x000000061c1d7981 */ /* 0x000f62000c1e1900 */
[----:B-1----:R-:W-:-:S03]  /*0570*/  IMAD.WIDE R8, R3, 0x4, R10 ;  /* 0x0000000403087825 */ /* 0x002fc600078e020a */
[----:B------:R-:W5:Y:S04]  /*0580*/  LDG.E R20, desc[UR6][R10.64] ;  /* 0x000000060a147981 */ /* 0x000f68000c1e1900 */
[----:B------:R-:W5:Y:S01]  /*0590*/  LDG.E R9, desc[UR6][R8.64] ;  /* 0x0000000608097981 */ /* 0x000f62000c1e1900 */
[----:B------:R-:W-:-:S04]  /*05a0*/  IADD3 R2, PT, PT, R2, 0x10, RZ ;  /* 0x0000001002027810 */ /* 0x000fc80007ffe0ff */
[----:B------:R-:W-:Y:S01]  /*05b0*/  ISETP.GE.AND P1, PT, R2, -0xc, PT ;  /* 0xfffffff40200780c */ /* 0x000fe20003f26270 */
[----:B------:R-:W-:Y:S01]  /*05c0*/  IMAD R4, R3, 0x4, R4 ;  /* 0x0000000403047824 */ /* 0x000fe200078e0204 */
[----:B--2---:R-:W-:-:S04]  /*05d0*/  IADD3 R7, PT, PT, R22, R7, R6 ;  /* 0x0000000716077210 */ /* 0x004fc80007ffe006 */
[----:B---3--:R-:W-:-:S04]  /*05e0*/  IADD3 R7, PT, PT, R26, R23, R7 ;  /* 0x000000171a077210 */ /* 0x008fc80007ffe007 */
[----:B----4-:R-:W-:-:S04]  /*05f0*/  IADD3 R7, PT, PT, R14, R27, R7 ;  /* 0x0000001b0e077210 */ /* 0x010fc80007ffe007 */
[----:B-----5:R-:W-:-:S04]  /*0600*/  IADD3 R7, PT, PT, R21, R12, R7 ;  /* 0x0000000c15077210 */ /* 0x020fc80007ffe007 */
[----:B------:R-:W-:-:S04]  /*0610*/  IADD3 R7, PT, PT, R16, R13, R7 ;  /* 0x0000000d10077210 */ /* 0x000fc80007ffe007 */
[----:B------:R-:W-:-:S04]  /*0620*/  IADD3 R7, PT, PT, R15, R24, R7 ;  /* 0x000000180f077210 */ /* 0x000fc80007ffe007 */
[----:B------:R-:W-:-:S04]  /*0630*/  IADD3 R7, PT, PT, R29, R18, R7 ;  /* 0x000000121d077210 */ /* 0x000fc80007ffe007 */
[----:B------:R-:W-:Y:S01]  /*0640*/  IADD3 R6, PT, PT, R9, R20, R7 ;  /* 0x0000001409067210 */ /* 0x000fe20007ffe007 */
[----:B------:R-:W-:Y:S06]  /*0650*/  @!P1 BRA `(.L_x_8) ;  /* 0xfffffffc00409947 */ /* 0x000fec000383ffff */
.L_x_7:
[----:B------:R-:W-:Y:S05]  /*0660*/  BSYNC.RECONVERGENT B3 ;  /* 0x0000000000037941 */ /* 0x000fea0003800200 */
.L_x_6:
[----:B------:R-:W-:Y:S01]  /*0670*/  IMAD.MOV R7, RZ, RZ, -R2 ;  /* 0x000000ffff077224 */ /* 0x000fe200078e0a02 */
[----:B------:R-:W-:Y:S04]  /*0680*/  BSSY.RECONVERGENT B3, `(.L_x_9) ;  /* 0x000001c000037945 */ /* 0x000fe80003800200 */
[----:B------:R-:W-:-:S13]  /*0690*/  ISETP.GT.AND P1, PT, R7, 0x4, PT ;  /* 0x000000040700780c */ /* 0x000fda0003f24270 */
[----:B------:R-:W-:Y:S05]  /*06a0*/  @!P1 BRA `(.L_x_10) ;  /* 0x0000000000649947 */ /* 0x000fea0003800000 */
[----:B------:R-:W0:Y:S02]  /*06b0*/  LDC.64 R12, c[0x0][0x380] ;  /* 0x0000e000ff0c7b82 */ /* 0x000e240000000a00 */
[----:B0-----:R-:W-:Y:S01]  /*06c0*/  IMAD.WIDE R20, R4, 0x4, R12 ;  /* 0x0000000404147825 */ /* 0x001fe200078e020c */
[----:B------:R-:W-:-:S03]  /*06d0*/  LEA R4, R3, R4, 0x2 ;  /* 0x0000000403047211 */ /* 0x000fc600078e10ff */
[----:B------:R-:W-:Y:S02]  /*06e0*/  IMAD.WIDE R22, R3, 0x4, R20 ;  /* 0x0000000403167825 */ /* 0x000fe400078e0214 */
[----:B------:R-:W2:Y:S02]  /*06f0*/  LDG.E R21, desc[UR6][R20.64] ;  /* 0x0000000614157981 */ /* 0x000ea4000c1e1900 */
[----:B------:R-:W-:-:S04]  /*0700*/  IMAD.WIDE R12, R4, 0x4, R12 ;  /* 0x00000004040c7825 */ /* 0x000fc800078e020c */
[C---:B------:R-:W-:Y:S02]  /*0710*/  IMAD.WIDE R10, R3.reuse, 0x4, R22 ;  /* 0x00000004030a7825 */ /* 0x040fe400078e0216 */
[----:B------:R-:W2:Y:S02]  /*0720*/  LDG.E R22, desc[UR6][R22.64] ;  /* 0x0000000616167981 */ /* 0x000ea4000c1e1900 */
[C---:B------:R-:W-:Y:S02]  /*0730*/  IMAD.WIDE R8, R3.reuse, 0x4, R12 ;  /* 0x0000000403087825 */ /* 0x040fe400078e020c */
[----:B------:R-:W3:Y:S02]  /*0740*/  LDG.E R12, desc[UR6][R12.64] ;  /* 0x000000060c0c7981 */ /* 0x000ee4000c1e1900 */
[C---:B------:R-:W-:Y:S02]  /*0750*/  IMAD.WIDE R16, R3.reuse, 0x4, R10 ;  /* 0x0000000403107825 */ /* 0x040fe400078e020a */
[----:B------:R-:W4:Y:S02]  /*0760*/  LDG.E R10, desc[UR6][R10.64] ;  /* 0x000000060a0a7981 */ /* 0x000f24000c1e1900 */
[----:B------:R-:W-:-:S02]  /*0770*/  IMAD.WIDE R14, R3, 0x4, R8 ;  /* 0x00000004030e7825 */ /* 0x000fc400078e0208 */
[----:B------:R-:W4:Y:S02]  /*0780*/  LDG.E R16, desc[UR6][R16.64] ;  /* 0x0000000610107981 */ /* 0x000f24000c1e1900 */
[----:B------:R-:W-:Y:S02]  /*0790*/  IMAD.WIDE R18, R3, 0x4, R14 ;  /* 0x0000000403127825 */ /* 0x000fe400078e020e */
[----:B------:R-:W3:Y:S04]  /*07a0*/  LDG.E R8, desc[UR6][R8.64] ;  /* 0x0000000608087981 */ /* 0x000ee8000c1e1900 */
[----:B------:R-:W5:Y:S04]  /*07b0*/  LDG.E R14, desc[UR6][R14.64] ;  /* 0x000000060e0e7981 */ /* 0x000f68000c1e1900 */
[----:B------:R-:W5:Y:S01]  /*07c0*/  LDG.E R18, desc[UR6][R18.64] ;  /* 0x0000000612127981 */ /* 0x000f62000c1e1900 */
[----:B------:R-:W-:Y:S01]  /*07d0*/  PLOP3.LUT P0, PT, PT, PT, PT, 0x8, 0x80 ;  /* 0x000000000080781c */ /* 0x000fe20003f0e170 */
[----:B------:R-:W-:-:S02]  /*07e0*/  VIADD R2, R2, 0x8 ;  /* 0x0000000802027836 */ /* 0x000fc40000000000 */
[----:B------:R-:W-:Y:S01]  /*07f0*/  IMAD R4, R3, 0x4, R4 ;  /* 0x0000000403047824 */ /* 0x000fe200078e0204 */
[----:B--2---:R-:W-:-:S04]  /*0800*/  IADD3 R21, PT, PT, R22, R21, R6 ;  /* 0x0000001516157210 */ /* 0x004fc80007ffe006 */
[----:B----4-:R-:W-:-:S04]  /*0810*/  IADD3 R21, PT, PT, R16, R10, R21 ;  /* 0x0000000a10157210 */ /* 0x010fc80007ffe015 */
[----:B---3--:R-:W-:-:S04]  /*0820*/  IADD3 R21, PT, PT, R8, R12, R21 ;  /* 0x0000000c08157210 */ /* 0x008fc80007ffe015 */
[----:B-----5:R-:W-:-:S07]  /*0830*/  IADD3 R6, PT, PT, R18, R14, R21 ;  /* 0x0000000e12067210 */ /* 0x020fce0007ffe015 */
.L_x_10:
[----:B------:R-:W-:Y:S05]  /*0840*/  BSYNC.RECONVERGENT B3 ;  /* 0x0000000000037941 */ /* 0x000fea0003800200 */
.L_x_9:
[----:B------:R-:W-:-:S13]  /*0850*/  ISETP.NE.OR P0, PT, R2, RZ, P0 ;  /* 0x000000ff0200720c */ /* 0x000fda0000705670 */
[----:B------:R-:W-:Y:S05]  /*0860*/  @!P0 BREAK.RELIABLE B0 ;  /* 0x0000000000008942 */ /* 0x000fea0003800100 */
[----:B------:R-:W-:Y:S05]  /*0870*/  @!P0 BRA `(.L_x_3) ;  /* 0x0000000000408947 */ /* 0x000fea0003800000 */
.L_x_5:
[----:B------:R-:W-:Y:S05]  /*0880*/  BSYNC.RELIABLE B0 ;  /* 0x0000000000007941 */ /* 0x000fea0003800100 */
.L_x_4:
[----:B------:R-:W0:Y:S02]  /*0890*/  LDC.64 R8, c[0x0][0x380] ;  /* 0x0000e000ff087b82 */ /* 0x000e240000000a00 */
[----:B0-----:R-:W-:-:S04]  /*08a0*/  IMAD.WIDE R8, R4, 0x4, R8 ;  /* 0x0000000404087825 */ /* 0x001fc800078e0208 */
[C---:B------:R-:W-:Y:S02]  /*08b0*/  IMAD.WIDE R10, R3.reuse, 0x4, R8 ;  /* 0x00000004030a7825 */ /* 0x040fe400078e0208 */
[----:B------:R-:W2:Y:S02]  /*08c0*/  LDG.E R9, desc[UR6][R8.64] ;  /* 0x0000000608097981 */ /* 0x000ea4000c1e1900 */
[C---:B------:R-:W-:Y:S02]  /*08d0*/  IMAD.WIDE R12, R3.reuse, 0x4, R10 ;  /* 0x00000004030c7825 */ /* 0x040fe400078e020a */
[----:B------:R-:W2:Y:S02]  /*08e0*/  LDG.E R10, desc[UR6][R10.64] ;  /* 0x000000060a0a7981 */ /* 0x000ea4000c1e1900 */
[----:B------:R-:W-:Y:S02]  /*08f0*/  IMAD.WIDE R14, R3, 0x4, R12 ;  /* 0x00000004030e7825 */ /* 0x000fe400078e020c */
[----:B------:R-:W3:Y:S04]  /*0900*/  LDG.E R13, desc[UR6][R12.64] ;  /* 0x000000060c0d7981 */ /* 0x000ee8000c1e1900 */
[----:B------:R-:W3:Y:S01]  /*0910*/  LDG.E R14, desc[UR6][R14.64] ;  /* 0x000000060e0e7981 */ /* 0x000ee2000c1e1900 */
[----:B------:R-:W-:-:S04]  /*0920*/  IADD3 R2, PT, PT, R2, 0x4, RZ ;  /* 0x0000000402027810 */ /* 0x000fc80007ffe0ff */
[----:B------:R-:W-:Y:S01]  /*0930*/  ISETP.NE.AND P0, PT, R2, RZ, PT ;  /* 0x000000ff0200720c */ /* 0x000fe20003f05270 */
[----:B------:R-:W-:Y:S01]  /*0940*/  IMAD R4, R3, 0x4, R4 ;  /* 0x0000000403047824 */ /* 0x000fe200078e0204 */
[----:B--2---:R-:W-:-:S04]  /*0950*/  IADD3 R6, PT, PT, R10, R9, R6 ;  /* 0x000000090a067210 */ /* 0x004fc80007ffe006 */
[----:B---3--:R-:W-:-:S07]  /*0960*/  IADD3 R6, PT, PT, R14, R13, R6 ;  /* 0x0000000d0e067210 */ /* 0x008fce0007ffe006 */
[----:B------:R-:W-:Y:S05]  /*0970*/  @P0 BRA `(.L_x_4) ;  /* 0xfffffffc00c40947 */ /* 0x000fea000383ffff */
.L_x_3:
[----:B------:R-:W-:Y:S05]  /*0980*/  BSYNC.RECONVERGENT B1 ;  /* 0x0000000000017941 */ /* 0x000fea0003800200 */
.L_x_2:
[----:B------:R-:W-:-:S13]  /*0990*/  ISETP.NE.AND P0, PT, R5, RZ, PT ;  /* 0x000000ff0500720c */ /* 0x000fda0003f05270 */
[----:B------:R-:W-:Y:S05]  /*09a0*/  @!P0 BRA `(.L_x_1) ;  /* 0x0000000000248947 */ /* 0x000fea0003800000 */
[----:B------:R-:W0:Y:S01]  /*09b0*/  LDC.64 R8, c[0x0][0x380] ;  /* 0x0000e000ff087b82 */ /* 0x000e220000000a00 */
[----:B------:R-:W-:-:S07]  /*09c0*/  IADD3 R5, PT, PT, -R5, RZ, RZ ;  /* 0x000000ff05057210 */ /* 0x000fce0007ffe1ff */
.L_x_11:
[----:B0-----:R-:W-:-:S06]  /*09d0*/  IMAD.WIDE R10, R4, 0x4, R8 ;  /* 0x00000004040a7825 */ /* 0x001fcc00078e0208 */
[----:B------:R-:W2:Y:S01]  /*09e0*/  LDG.E R11, desc[UR6][R10.64] ;  /* 0x000000060a0b7981 */ /* 0x000ea2000c1e1900 */
[----:B------:R-:W-:Y:S01]  /*09f0*/  VIADD R5, R5, 0x1 ;  /* 0x0000000105057836 */ /* 0x000fe20000000000 */
[----:B------:R-:W-:-:S04]  /*0a00*/  IADD3 R4, PT, PT, R3, R4, RZ ;  /* 0x0000000403047210 */ /* 0x000fc80007ffe0ff */
[----:B------:R-:W-:Y:S01]  /*0a10*/  ISETP.NE.AND P0, PT, R5, RZ, PT ;  /* 0x000000ff0500720c */ /* 0x000fe20003f05270 */
[----:B--2---:R-:W-:-:S12]  /*0a20*/  IMAD.IADD R6, R11, 0x1, R6 ;  /* 0x000000010b067824 */ /* 0x004fd800078e0206 */
[----:B------:R-:W-:Y:S05]  /*0a30*/  @P0 BRA `(.L_x_11) ;  /* 0xfffffffc00e40947 */ /* 0x000fea000383ffff */
.L_x_1:
[----:B------:R-:W-:Y:S05]  /*0a40*/  BSYNC.RECONVERGENT B2 ;  /* 0x0000000000027941 */ /* 0x000fea0003800200 */
.L_x_0:
[----:B------:R-:W-:Y:S05]  /*0a50*/  WARPSYNC.ALL ;  /* 0x0000000000007948 */ /* 0x000fea0003800000 */
[----:B------:R-:W0:Y:S01]  /*0a60*/  SHFL.DOWN PT, R3, R6, 0x10, 0x1f ;  /* 0x0a001f0006037f89 */ /* 0x000e2200000e0000 */
[----:B------:R-:W-:Y:S02]  /*0a70*/  ISETP.GT.U32.AND P1, PT, R0, 0x1f, PT ;  /* 0x0000001f0000780c */ /* 0x000fe40003f24070 */
[----:B0-----:R-:W-:-:S05]  /*0a80*/  IADD3 R3, PT, PT, R3, R6, RZ ;  /* 0x0000000603037210 */ /* 0x001fca0007ffe0ff */
[----:B------:R-:W0:Y:S02]  /*0a90*/  SHFL.DOWN PT, R2, R3, 0x8, 0x1f ;  /* 0x09001f0003027f89 */ /* 0x000e2400000e0000 */
[----:B0-----:R-:W-:Y:S01]  /*0aa0*/  IMAD.IADD R4, R3, 0x1, R2 ;  /* 0x0000000103047824 */ /* 0x001fe200078e0202 */
[----:B------:R-:W-:-:S04]  /*0ab0*/  LOP3.LUT P0, R2, R0, 0x1f, RZ, 0xc0, !PT ;  /* 0x0000001f00027812 */ /* 0x000fc8000780c0ff */
[----:B------:R-:W0:Y:S09]  /*0ac0*/  SHFL.DOWN PT, R5, R4, 0x4, 0x1f ;  /* 0x08801f0004057f89 */ /* 0x000e3200000e0000 */
[----:B------:R-:W1:Y:S01]  /*0ad0*/  @!P0 S2R R9, SR_CgaCtaId ;  /* 0x0000000000098919 */ /* 0x000e620000008800 */
[----:B------:R-:W-:-:S02]  /*0ae0*/  @!P0 MOV R6, 0x400 ;  /* 0x0000040000068802 */ /* 0x000fc40000000f00 */
[----:B0-----:R-:W-:-:S05]  /*0af0*/  IADD3 R5, PT, PT, R4, R5, RZ ;  /* 0x0000000504057210 */ /* 0x001fca0007ffe0ff */
[----:B------:R-:W0:Y:S01]  /*0b00*/  SHFL.DOWN PT, R8, R5, 0x2, 0x1f ;  /* 0x08401f0005087f89 */ /* 0x000e2200000e0000 */
[----:B-1----:R-:W-:-:S04]  /*0b10*/  @!P0 LEA R9, R9, R6, 0x18 ;  /* 0x0000000609098211 */ /* 0x002fc800078ec0ff */
[----:B------:R-:W-:Y:S01]  /*0b20*/  @!P0 LEA.HI R9, R0, R9, RZ, 0x1d ;  /* 0x0000000900098211 */ /* 0x000fe200078fe8ff */
[----:B0-----:R-:W-:-:S05]  /*0b30*/  IMAD.IADD R8, R5, 0x1, R8 ;  /* 0x0000000105087824 */ /* 0x001fca00078e0208 */
[----:B------:R-:W0:Y:S02]  /*0b40*/  SHFL.DOWN PT, R7, R8, 0x1, 0x1f ;  /* 0x08201f0008077f89 */ /* 0x000e2400000e0000 */
[----:B0-----:R-:W-:-:S05]  /*0b50*/  IADD3 R0, PT, PT, R8, R7, RZ ;  /* 0x0000000708007210 */ /* 0x001fca0007ffe0ff */
[----:B------:R0:W-:Y:S01]  /*0b60*/  @!P0 STS [R9], R0 ;  /* 0x0000000009008388 */ /* 0x0001e20000000800 */
[----:B------:R-:W-:Y:S06]  /*0b70*/  BAR.SYNC.DEFER_BLOCKING 0x0 ;  /* 0x0000000000007b1d */ /* 0x000fec0000010000 */
[----:B------:R-:W-:Y:S05]  /*0b80*/  @P1 EXIT ;  /* 0x000000000000194d */ /* 0x000fea0003800000 */
[----:B------:R-:W1:Y:S01]  /*0b90*/  S2UR UR5, SR_CgaCtaId ;  /* 0x00000000000579c3 */ /* 0x000e620000008800 */
[----:B------:R-:W-:Y:S01]  /*0ba0*/  UMOV UR4, 0x400 ;  /* 0x0000040000047882 */ /* 0x000fe20000000000 */
[----:B------:R-:W-:Y:S01]  /*0bb0*/  ISETP.NE.AND P0, PT, R2, RZ, PT ;  /* 0x000000ff0200720c */ /* 0x000fe20003f05270 */
[----:B-1----:R-:W-:-:S06]  /*0bc0*/  ULEA UR4, UR5, UR4, 0x18 ;  /* 0x0000000405047291 */ /* 0x002fcc000f8ec0ff */
[----:B0-----:R-:W-:-:S06]  /*0bd0*/  LEA R0, R2, UR4, 0x2 ;  /* 0x0000000402007c11 */ /* 0x001fcc000f8e10ff */
[----:B------:R-:W0:Y:S04]  /*0be0*/  LDS R0, [R0] ;  /* 0x0000000000007984 */ /* 0x000e280000000800 */
[----:B0-----:R-:W0:Y:S02]  /*0bf0*/  SHFL.DOWN PT, R3, R0, 0x10, 0x1f ;  /* 0x0a001f0000037f89 */ /* 0x001e2400000e0000 */
[----:B0-----:R-:W-:-:S05]  /*0c00*/  IMAD.IADD R3, R0, 0x1, R3 ;  /* 0x0000000100037824 */ /* 0x001fca00078e0203 */
[----:B------:R-:W0:Y:S02]  /*0c10*/  SHFL.DOWN PT, R4, R3, 0x8, 0x1f ;  /* 0x09001f0003047f89 */ /* 0x000e2400000e0000 */
[----:B0-----:R-:W-:-:S05]  /*0c20*/  IADD3 R4, PT, PT, R3, R4, RZ ;  /* 0x0000000403047210 */ /* 0x001fca0007ffe0ff */
[----:B------:R-:W0:Y:S02]  /*0c30*/  SHFL.DOWN PT, R5, R4, 0x4, 0x1f ;  /* 0x08801f0004057f89 */ /* 0x000e2400000e0000 */
[----:B0-----:R-:W-:-:S05]  /*0c40*/  IMAD.IADD R5, R4, 0x1, R5 ;  /* 0x0000000104057824 */ /* 0x001fca00078e0205 */
[----:B------:R-:W0:Y:S02]  /*0c50*/  SHFL.DOWN PT, R6, R5, 0x2, 0x1f ;  /* 0x08401f0005067f89 */ /* 0x000e2400000e0000 */
[----:B0-----:R-:W-:-:S05]  /*0c60*/  IADD3 R6, PT, PT, R5, R6, RZ ;  /* 0x0000000605067210 */ /* 0x001fca0007ffe0ff */
[----:B------:R0:W1:Y:S01]  /*0c70*/  SHFL.DOWN PT, R7, R6, 0x1, 0x1f ;  /* 0x08201f0006077f89 */ /* 0x00006200000e0000 */
[----:B------:R-:W-:Y:S05]  /*0c80*/  @P0 EXIT ;  /* 0x000000000000094d */ /* 0x000fea0003800000 */
[----:B------:R-:W2:Y:S01]  /*0c90*/  S2R R0, SR_LANEID ;  /* 0x0000000000007919 */ /* 0x000ea20000000000 */
[----:B-1----:R-:W-:Y:S01]  /*0ca0*/  IMAD.IADD R7, R6, 0x1, R7 ;  /* 0x0000000106077824 */ /* 0x002fe200078e0207 */
[----:B------:R-:W1:Y:S01]  /*0cb0*/  LDC.64 R2, c[0x4][RZ] ;  /* 0x01000000ff027b82 */ /* 0x000e620000000a00 */
[----:B------:R-:W-:-:S07]  /*0cc0*/  VOTEU.ANY UR4, UPT, PT ;  /* 0x0000000000047886 */ /* 0x000fce00038e0100 */
[----:B------:R-:W3:Y:S01]  /*0cd0*/  REDUX.SUM UR5, R7 ;  /* 0x00000000070573c4 */ /* 0x000ee2000000c000 */
[----:B------:R-:W-:Y:S01]  /*0ce0*/  UFLO.U32 UR4, UR4 ;  /* 0x00000004000472bd */ /* 0x000fe200080e0000 */
[----:B---3--:R-:W-:-:S05]  /*0cf0*/  MOV R5, UR5 ;  /* 0x0000000500057c02 */ /* 0x008fca0008000f00 */
[----:B--2---:R-:W-:-:S13]  /*0d00*/  ISETP.EQ.U32.AND P0, PT, R0, UR4, PT ;  /* 0x0000000400007c0c */ /* 0x004fda000bf02070 */
[----:B-1----:R-:W-:Y:S01]  /*0d10*/  @P0 REDG.E.ADD.STRONG.GPU desc[UR6][R2.64], R5 ;  /* 0x000000050200098e */ /* 0x002fe2000c12e106 */
[----:B------:R-:W-:Y:S05]  /*0d20*/  EXIT ;  /* 0x000000000000794d */ /* 0x000fea0003800000 */
.L_x_12:
[----:B------:R-:W-:-:S00]  /*0d30*/  BRA `(.L_x_12) ;  /* 0xfffffffc00fc7947 */ /* 0x000fc0000383ffff */
[----:B------:R-:W-:-:S00]  /*0d40*/  NOP ;  /* 0x0000000000007918 */ /* 0x000fc00000000000 */
        /* <DEDUP_REMOVED lines=11> */
.L_x_13:


//--------------------- .nv.shared._Z10vector_sumPii --------------------------
	.section	.nv.shared._Z10vector_sumPii,"aw",@nobits
	.sectionflags	@""
	.align	4
.nv.shared._Z10vector_sumPii:
	.zero		1152


//--------------------- .nv.shared.reserved.0     --------------------------
	.section	.nv.shared.reserved.0,"aw",@nobits
	.weak		__nv_reservedSMEM_offset_0_alias
	.size		__nv_reservedSMEM_offset_0_alias, 0, 64
	.other		__nv_reservedSMEM_offset_0_alias,@"STO_CUDA_RESERVED_SHARED STV_DEFAULT"
__nv_reservedSMEM_offset_0_alias:
	.zero		0
	.zero		64


//--------------------- .nv.global                --------------------------
	.section	.nv.global,"aw",@nobits
	.align	4
.nv.global:
	.type		res,@object
	.size		res,(.L_0 - res)
res:
	.zero		4
.L_0:


//--------------------- .nv.constant0._Z10vector_sumPii --------------------------
	.section	.nv.constant0._Z10vector_sumPii,"a",@progbits
	.sectionflags	@""
	.align	4
.nv.constant0._Z10vector_sumPii:
	.zero		908


//--------------------- SYMBOLS --------------------------

	.type		.nv.reservedSmem.offset0,@object
	.size		.nv.reservedSmem.offset0,0x4
	.type		.nv.reservedSmem.cap,@object
	.size		.nv.reservedSmem.cap,0x4
